//
// Generated by NVIDIA NVVM Compiler
//
// Compiler Build ID: CL-36424714
// Cuda compilation tools, release 13.0, V13.0.88
// Based on NVVM 20.0.0
//

.version 9.0
.target sm_100
.address_size 64

	// .globl	_Z15MatrixMulKernelPfS_ii
// _ZZ15MatrixMulKernelPfS_iiE3Mds has been demoted
// _ZZ15MatrixMulKernelPfS_iiE3Nds has been demoted

.visible .entry _Z15MatrixMulKernelPfS_ii(
	.param .u64 .ptr .align 1 _Z15MatrixMulKernelPfS_ii_param_0,
	.param .u64 .ptr .align 1 _Z15MatrixMulKernelPfS_ii_param_1,
	.param .u32 _Z15MatrixMulKernelPfS_ii_param_2,
	.param .u32 _Z15MatrixMulKernelPfS_ii_param_3
)
{
	.reg .pred 	%p<23>;
	.reg .b32 	%r<69>;
	.reg .b32 	%f<189>;
	.reg .b64 	%rd<19>;
	// demoted variable
	.shared .align 4 .b8 _ZZ15MatrixMulKernelPfS_iiE3Mds[1024];
	// demoted variable
	.shared .align 4 .b8 _ZZ15MatrixMulKernelPfS_iiE3Nds[1024];
	ld.param.u64 	%rd3, [_Z15MatrixMulKernelPfS_ii_param_0];
	ld.param.u64 	%rd2, [_Z15MatrixMulKernelPfS_ii_param_1];
	ld.param.u32 	%r36, [_Z15MatrixMulKernelPfS_ii_param_2];
	ld.param.u32 	%r35, [_Z15MatrixMulKernelPfS_ii_param_3];
	cvta.to.global.u64 	%rd1, %rd3;
	mov.u32 	%r37, %ctaid.x;
	mov.u32 	%r38, %ctaid.y;
	mov.u32 	%r1, %tid.x;
	mov.u32 	%r2, %tid.y;
	shl.b32 	%r3, %r38, 4;
	add.s32 	%r39, %r3, %r2;
	shl.b32 	%r5, %r37, 4;
	add.s32 	%r6, %r5, %r1;
	setp.ge.s32 	%p1, %r2, %r35;
	setp.ge.s32 	%p2, %r39, %r36;
	mov.f32 	%f178, 0f00000000;
	or.pred  	%p3, %p1, %p2;
	@%p3 bra 	$L__BB0_2;
	mad.lo.s32 	%r40, %r36, %r2, %r6;
	mul.wide.u32 	%rd4, %r40, 4;
	add.s64 	%rd5, %rd1, %rd4;
	ld.global.f32 	%f178, [%rd5];
$L__BB0_2:
	setp.ge.s32 	%p4, %r1, %r35;
	setp.ge.s32 	%p5, %r6, %r36;
	mov.f32 	%f177, 0f00000000;
	or.pred  	%p6, %p4, %p5;
	@%p6 bra 	$L__BB0_4;
	mad.lo.s32 	%r41, %r36, %r1, %r39;
	mul.wide.u32 	%rd6, %r41, 4;
	add.s64 	%rd7, %rd1, %rd6;
	ld.global.f32 	%f177, [%rd7];
$L__BB0_4:
	setp.lt.s32 	%p7, %r35, 1;
	mov.f32 	%f184, 0f00000000;
	@%p7 bra 	$L__BB0_18;
	add.s32 	%r7, %r35, 15;
	shl.b32 	%r42, %r2, 6;
	mov.u32 	%r43, _ZZ15MatrixMulKernelPfS_iiE3Mds;
	add.s32 	%r44, %r43, %r42;
	shl.b32 	%r45, %r1, 2;
	add.s32 	%r8, %r44, %r45;
	shl.b32 	%r46, %r1, 6;
	mov.u32 	%r47, _ZZ15MatrixMulKernelPfS_iiE3Nds;
	add.s32 	%r48, %r47, %r46;
	shl.b32 	%r49, %r2, 2;
	add.s32 	%r9, %r48, %r49;
	mad.lo.s32 	%r10, %r2, -60, %r44;
	mad.lo.s32 	%r11, %r1, -60, %r48;
	setp.lt.u32 	%p8, %r35, 17;
	mov.f32 	%f184, 0f00000000;
	@%p8 bra 	$L__BB0_16;
	shr.u32 	%r50, %r7, 4;
	and.b32  	%r51, %r50, 134217726;
	neg.s32 	%r68, %r51;
	add.s32 	%r67, %r1, 16;
	add.s32 	%r52, %r1, 32;
	mad.lo.s32 	%r53, %r36, %r52, %r2;
	add.s32 	%r66, %r53, %r3;
	shl.b32 	%r15, %r36, 5;
	mad.lo.s32 	%r54, %r36, %r67, %r2;
	add.s32 	%r65, %r54, %r3;
	add.s32 	%r64, %r2, 16;
	add.s32 	%r55, %r2, 32;
	mad.lo.s32 	%r56, %r36, %r55, %r1;
	add.s32 	%r63, %r56, %r5;
	mad.lo.s32 	%r57, %r36, %r64, %r1;
	add.s32 	%r62, %r57, %r5;
	mov.f32 	%f184, 0f00000000;
$L__BB0_7:
	setp.ge.s32 	%p9, %r39, %r36;
	st.shared.f32 	[%r8], %f178;
	st.shared.f32 	[%r9], %f177;
	bar.sync 	0;
	setp.ge.s32 	%p10, %r64, %r35;
	mov.f32 	%f180, 0f00000000;
	or.pred  	%p11, %p10, %p9;
	@%p11 bra 	$L__BB0_9;
	mul.wide.s32 	%rd8, %r62, 4;
	add.s64 	%rd9, %rd1, %rd8;
	ld.global.f32 	%f180, [%rd9];
$L__BB0_9:
	setp.ge.s32 	%p12, %r6, %r36;
	setp.ge.s32 	%p13, %r67, %r35;
	mov.f32 	%f181, 0f00000000;
	or.pred  	%p14, %p13, %p12;
	@%p14 bra 	$L__BB0_11;
	mul.wide.s32 	%rd10, %r65, 4;
	add.s64 	%rd11, %rd1, %rd10;
	ld.global.f32 	%f181, [%rd11];
$L__BB0_11:
	setp.ge.s32 	%p15, %r39, %r36;
	ld.shared.f32 	%f33, [%r10];
	ld.shared.f32 	%f34, [%r11];
	fma.rn.f32 	%f35, %f33, %f34, %f184;
	ld.shared.f32 	%f36, [%r10+64];
	ld.shared.f32 	%f37, [%r11+64];
	fma.rn.f32 	%f38, %f36, %f37, %f35;
	ld.shared.f32 	%f39, [%r10+128];
	ld.shared.f32 	%f40, [%r11+128];
	fma.rn.f32 	%f41, %f39, %f40, %f38;
	ld.shared.f32 	%f42, [%r10+192];
	ld.shared.f32 	%f43, [%r11+192];
	fma.rn.f32 	%f44, %f42, %f43, %f41;
	ld.shared.f32 	%f45, [%r10+256];
	ld.shared.f32 	%f46, [%r11+256];
	fma.rn.f32 	%f47, %f45, %f46, %f44;
	ld.shared.f32 	%f48, [%r10+320];
	ld.shared.f32 	%f49, [%r11+320];
	fma.rn.f32 	%f50, %f48, %f49, %f47;
	ld.shared.f32 	%f51, [%r10+384];
	ld.shared.f32 	%f52, [%r11+384];
	fma.rn.f32 	%f53, %f51, %f52, %f50;
	ld.shared.f32 	%f54, [%r10+448];
	ld.shared.f32 	%f55, [%r11+448];
	fma.rn.f32 	%f56, %f54, %f55, %f53;
	ld.shared.f32 	%f57, [%r10+512];
	ld.shared.f32 	%f58, [%r11+512];
	fma.rn.f32 	%f59, %f57, %f58, %f56;
	ld.shared.f32 	%f60, [%r10+576];
	ld.shared.f32 	%f61, [%r11+576];
	fma.rn.f32 	%f62, %f60, %f61, %f59;
	ld.shared.f32 	%f63, [%r10+640];
	ld.shared.f32 	%f64, [%r11+640];
	fma.rn.f32 	%f65, %f63, %f64, %f62;
	ld.shared.f32 	%f66, [%r10+704];
	ld.shared.f32 	%f67, [%r11+704];
	fma.rn.f32 	%f68, %f66, %f67, %f65;
	ld.shared.f32 	%f69, [%r10+768];
	ld.shared.f32 	%f70, [%r11+768];
	fma.rn.f32 	%f71, %f69, %f70, %f68;
	ld.shared.f32 	%f72, [%r10+832];
	ld.shared.f32 	%f73, [%r11+832];
	fma.rn.f32 	%f74, %f72, %f73, %f71;
	ld.shared.f32 	%f75, [%r10+896];
	ld.shared.f32 	%f76, [%r11+896];
	fma.rn.f32 	%f77, %f75, %f76, %f74;
	ld.shared.f32 	%f78, [%r10+960];
	ld.shared.f32 	%f79, [%r11+960];
	fma.rn.f32 	%f12, %f78, %f79, %f77;
	bar.sync 	0;
	st.shared.f32 	[%r8], %f180;
	st.shared.f32 	[%r9], %f181;
	bar.sync 	0;
	add.s32 	%r58, %r64, 16;
	setp.ge.s32 	%p16, %r58, %r35;
	mov.f32 	%f178, 0f00000000;
	or.pred  	%p17, %p16, %p15;
	@%p17 bra 	$L__BB0_13;
	mul.wide.s32 	%rd12, %r63, 4;
	add.s64 	%rd13, %rd1, %rd12;
	ld.global.f32 	%f178, [%rd13];
$L__BB0_13:
	setp.ge.s32 	%p18, %r6, %r36;
	add.s32 	%r59, %r67, 16;
	setp.ge.s32 	%p19, %r59, %r35;
	mov.f32 	%f177, 0f00000000;
	or.pred  	%p20, %p19, %p18;
	@%p20 bra 	$L__BB0_15;
	mul.wide.s32 	%rd14, %r66, 4;
	add.s64 	%rd15, %rd1, %rd14;
	ld.global.f32 	%f177, [%rd15];
$L__BB0_15:
	ld.shared.f32 	%f81, [%r10];
	ld.shared.f32 	%f82, [%r11];
	fma.rn.f32 	%f83, %f81, %f82, %f12;
	ld.shared.f32 	%f84, [%r10+64];
	ld.shared.f32 	%f85, [%r11+64];
	fma.rn.f32 	%f86, %f84, %f85, %f83;
	ld.shared.f32 	%f87, [%r10+128];
	ld.shared.f32 	%f88, [%r11+128];
	fma.rn.f32 	%f89, %f87, %f88, %f86;
	ld.shared.f32 	%f90, [%r10+192];
	ld.shared.f32 	%f91, [%r11+192];
	fma.rn.f32 	%f92, %f90, %f91, %f89;
	ld.shared.f32 	%f93, [%r10+256];
	ld.shared.f32 	%f94, [%r11+256];
	fma.rn.f32 	%f95, %f93, %f94, %f92;
	ld.shared.f32 	%f96, [%r10+320];
	ld.shared.f32 	%f97, [%r11+320];
	fma.rn.f32 	%f98, %f96, %f97, %f95;
	ld.shared.f32 	%f99, [%r10+384];
	ld.shared.f32 	%f100, [%r11+384];
	fma.rn.f32 	%f101, %f99, %f100, %f98;
	ld.shared.f32 	%f102, [%r10+448];
	ld.shared.f32 	%f103, [%r11+448];
	fma.rn.f32 	%f104, %f102, %f103, %f101;
	ld.shared.f32 	%f105, [%r10+512];
	ld.shared.f32 	%f106, [%r11+512];
	fma.rn.f32 	%f107, %f105, %f106, %f104;
	ld.shared.f32 	%f108, [%r10+576];
	ld.shared.f32 	%f109, [%r11+576];
	fma.rn.f32 	%f110, %f108, %f109, %f107;
	ld.shared.f32 	%f111, [%r10+640];
	ld.shared.f32 	%f112, [%r11+640];
	fma.rn.f32 	%f113, %f111, %f112, %f110;
	ld.shared.f32 	%f114, [%r10+704];
	ld.shared.f32 	%f115, [%r11+704];
	fma.rn.f32 	%f116, %f114, %f115, %f113;
	ld.shared.f32 	%f117, [%r10+768];
	ld.shared.f32 	%f118, [%r11+768];
	fma.rn.f32 	%f119, %f117, %f118, %f116;
	ld.shared.f32 	%f120, [%r10+832];
	ld.shared.f32 	%f121, [%r11+832];
	fma.rn.f32 	%f122, %f120, %f121, %f119;
	ld.shared.f32 	%f123, [%r10+896];
	ld.shared.f32 	%f124, [%r11+896];
	fma.rn.f32 	%f125, %f123, %f124, %f122;
	ld.shared.f32 	%f126, [%r10+960];
	ld.shared.f32 	%f127, [%r11+960];
	fma.rn.f32 	%f184, %f126, %f127, %f125;
	bar.sync 	0;
	add.s32 	%r68, %r68, 2;
	add.s32 	%r67, %r67, 32;
	add.s32 	%r66, %r66, %r15;
	add.s32 	%r65, %r65, %r15;
	add.s32 	%r64, %r64, 32;
	add.s32 	%r63, %r63, %r15;
	add.s32 	%r62, %r62, %r15;
	setp.ne.s32 	%p21, %r68, 0;
	@%p21 bra 	$L__BB0_7;
$L__BB0_16:
	and.b32  	%r60, %r7, 16;
	setp.eq.s32 	%p22, %r60, 0;
	@%p22 bra 	$L__BB0_18;
	st.shared.f32 	[%r8], %f178;
	st.shared.f32 	[%r9], %f177;
	bar.sync 	0;
	ld.shared.f32 	%f128, [%r10];
	ld.shared.f32 	%f129, [%r11];
	fma.rn.f32 	%f130, %f128, %f129, %f184;
	ld.shared.f32 	%f131, [%r10+64];
	ld.shared.f32 	%f132, [%r11+64];
	fma.rn.f32 	%f133, %f131, %f132, %f130;
	ld.shared.f32 	%f134, [%r10+128];
	ld.shared.f32 	%f135, [%r11+128];
	fma.rn.f32 	%f136, %f134, %f135, %f133;
	ld.shared.f32 	%f137, [%r10+192];
	ld.shared.f32 	%f138, [%r11+192];
	fma.rn.f32 	%f139, %f137, %f138, %f136;
	ld.shared.f32 	%f140, [%r10+256];
	ld.shared.f32 	%f141, [%r11+256];
	fma.rn.f32 	%f142, %f140, %f141, %f139;
	ld.shared.f32 	%f143, [%r10+320];
	ld.shared.f32 	%f144, [%r11+320];
	fma.rn.f32 	%f145, %f143, %f144, %f142;
	ld.shared.f32 	%f146, [%r10+384];
	ld.shared.f32 	%f147, [%r11+384];
	fma.rn.f32 	%f148, %f146, %f147, %f145;
	ld.shared.f32 	%f149, [%r10+448];
	ld.shared.f32 	%f150, [%r11+448];
	fma.rn.f32 	%f151, %f149, %f150, %f148;
	ld.shared.f32 	%f152, [%r10+512];
	ld.shared.f32 	%f153, [%r11+512];
	fma.rn.f32 	%f154, %f152, %f153, %f151;
	ld.shared.f32 	%f155, [%r10+576];
	ld.shared.f32 	%f156, [%r11+576];
	fma.rn.f32 	%f157, %f155, %f156, %f154;
	ld.shared.f32 	%f158, [%r10+640];
	ld.shared.f32 	%f159, [%r11+640];
	fma.rn.f32 	%f160, %f158, %f159, %f157;
	ld.shared.f32 	%f161, [%r10+704];
	ld.shared.f32 	%f162, [%r11+704];
	fma.rn.f32 	%f163, %f161, %f162, %f160;
	ld.shared.f32 	%f164, [%r10+768];
	ld.shared.f32 	%f165, [%r11+768];
	fma.rn.f32 	%f166, %f164, %f165, %f163;
	ld.shared.f32 	%f167, [%r10+832];
	ld.shared.f32 	%f168, [%r11+832];
	fma.rn.f32 	%f169, %f167, %f168, %f166;
	ld.shared.f32 	%f170, [%r10+896];
	ld.shared.f32 	%f171, [%r11+896];
	fma.rn.f32 	%f172, %f170, %f171, %f169;
	ld.shared.f32 	%f173, [%r10+960];
	ld.shared.f32 	%f174, [%r11+960];
	fma.rn.f32 	%f184, %f173, %f174, %f172;
	bar.sync 	0;
$L__BB0_18:
	cvta.to.global.u64 	%rd16, %rd2;
	mad.lo.s32 	%r61, %r36, %r39, %r6;
	mul.wide.s32 	%rd17, %r61, 4;
	add.s64 	%rd18, %rd16, %rd17;
	st.global.f32 	[%rd18], %f184;
	ret;

}


// ===== COMPILED SASS (sm_100) =====

	.target	sm_100

	.elftype	@"ET_EXEC"


//--------------------- .note.nv.tkinfo           --------------------------
	.section	.note.nv.tkinfo,"",@"SHT_NOTE"
	.sectionflags	@"SHF_NOTE_NV_TKINFO"
	.tkinfo
        /*0018*/ 	.word	0x00000002
        /*0030*/ 	.string	""
        /*0030*/ 	.string	"ptxas"
        /*0030*/ 	.string	"Cuda compilation tools, release 13.0, V13.0.88"
        /*0030*/ 	.string	"Build cuda_13.0.r13.0/compiler.36424714_0"
        /*0030*/ 	.string	"-arch sm_100 -m 64 "



//--------------------- .note.nv.cuinfo           --------------------------
	.section	.note.nv.cuinfo,"",@"SHT_NOTE"
	.sectionflags	@"SHF_NOTE_NV_CUINFO"
        /*0018*/ 	.short	0x0002
        /*001a*/ 	.short	0x0064
        /*001c*/ 	.short	0x0082
	.zero		2


//--------------------- .nv.info                  --------------------------
	.section	.nv.info,"",@"SHT_CUDA_INFO"
	.align	4


	//----- nvinfo : EIATTR_REGCOUNT
	.align		4
        /*0000*/ 	.byte	0x04, 0x2f
        /*0002*/ 	.short	(.L_1 - .L_0)
	.align		4
.L_0:
        /*0004*/ 	.word	index@(_Z15MatrixMulKernelPfS_ii)
        /*0008*/ 	.word	0x00000020


	//----- nvinfo : EIATTR_FRAME_SIZE
	.align		4
.L_1:
        /*000c*/ 	.byte	0x04, 0x11
        /*000e*/ 	.short	(.L_3 - .L_2)
	.align		4
.L_2:
        /*0010*/ 	.word	index@(_Z15MatrixMulKernelPfS_ii)
        /*0014*/ 	.word	0x00000000


	//----- nvinfo : EIATTR_MIN_STACK_SIZE
	.align		4
.L_3:
        /*0018*/ 	.byte	0x04, 0x12
        /*001a*/ 	.short	(.L_5 - .L_4)
	.align		4
.L_4:
        /*001c*/ 	.word	index@(_Z15MatrixMulKernelPfS_ii)
        /*0020*/ 	.word	0x00000000
.L_5:


//--------------------- .nv.compat                --------------------------
	.section	.nv.compat,"",@"SHT_CUDA_COMPAT_INFO"
	.align	4
        /*0000*/ 	.byte	0x02, 0x09, 0x00, 0x00, 0x02, 0x02, 0x01, 0x00, 0x02, 0x05, 0x05, 0x00, 0x03, 0x07, 0x01, 0x01
        /*0010*/ 	.byte	0x02, 0x03, 0x00, 0x00, 0x02, 0x06, 0x01, 0x00, 0x04, 0x0b, 0x08, 0x00, 0x09, 0x00, 0x00, 0x00
        /*0020*/ 	.byte	0x00, 0x00, 0x00, 0x00


//--------------------- .nv.info._Z15MatrixMulKernelPfS_ii --------------------------
	.section	.nv.info._Z15MatrixMulKernelPfS_ii,"",@"SHT_CUDA_INFO"
	.sectionflags	@""
	.align	4


	//----- nvinfo : EIATTR_CUDA_API_VERSION
	.align		4
        /*0000*/ 	.byte	0x04, 0x37
        /*0002*/ 	.short	(.L_7 - .L_6)
.L_6:
        /*0004*/ 	.word	0x00000082


	//----- nvinfo : EIATTR_KPARAM_INFO
	.align		4
.L_7:
        /*0008*/ 	.byte	0x04, 0x17
        /*000a*/ 	.short	(.L_9 - .L_8)
.L_8:
        /*000c*/ 	.word	0x00000000
        /*0010*/ 	.short	0x0003
        /*0012*/ 	.short	0x0014
        /*0014*/ 	.byte	0x00, 0xf0, 0x11, 0x00


	//----- nvinfo : EIATTR_KPARAM_INFO
	.align		4
.L_9:
        /*0018*/ 	.byte	0x04, 0x17
        /*001a*/ 	.short	(.L_11 - .L_10)
.L_10:
        /*001c*/ 	.word	0x00000000
        /*0020*/ 	.short	0x0002
        /*0022*/ 	.short	0x0010
        /*0024*/ 	.byte	0x00, 0xf0, 0x11, 0x00


	//----- nvinfo : EIATTR_KPARAM_INFO
	.align		4
.L_11:
        /*0028*/ 	.byte	0x04, 0x17
        /*002a*/ 	.short	(.L_13 - .L_12)
.L_12:
        /*002c*/ 	.word	0x00000000
        /*0030*/ 	.short	0x0001
        /*0032*/ 	.short	0x0008
        /*0034*/ 	.byte	0x00, 0xf5, 0x21, 0x00


	//----- nvinfo : EIATTR_KPARAM_INFO
	.align		4
.L_13:
        /*0038*/ 	.byte	0x04, 0x17
        /*003a*/ 	.short	(.L_15 - .L_14)
.L_14:
        /*003c*/ 	.word	0x00000000
        /*0040*/ 	.short	0x0000
        /*0042*/ 	.short	0x0000
        /*0044*/ 	.byte	0x00, 0xf5, 0x21, 0x00


	//----- nvinfo : EIATTR_SPARSE_MMA_MASK
	.align		4
.L_15:
        /*0048*/ 	.byte	0x03, 0x50
        /*004a*/ 	.short	0x0000


	//----- nvinfo : EIATTR_MAXREG_COUNT
	.align		4
        /*004c*/ 	.byte	0x03, 0x1b
        /*004e*/ 	.short	0x00ff


	//----- nvinfo : EIATTR_NUM_BARRIERS
	.align		4
        /*0050*/ 	.byte	0x02, 0x4c
        /*0052*/ 	.byte	0x01
	.zero		1


	//----- nvinfo : EIATTR_MERCURY_ISA_VERSION
	.align		4
        /*0054*/ 	.byte	0x03, 0x5f
        /*0056*/ 	.short	0x0101


	//----- nvinfo : EIATTR_VRC_CTA_INIT_COUNT
	.align		4
        /*0058*/ 	.byte	0x02, 0x4a
	.zero		1
	.zero		1


	//----- nvinfo : EIATTR_EXIT_INSTR_OFFSETS
	.align		4
        /*005c*/ 	.byte	0x04, 0x1c
        /*005e*/ 	.short	(.L_17 - .L_16)


	//   ....[0]....
.L_16:
        /*0060*/ 	.word	0x00001000


	//----- nvinfo : EIATTR_CBANK_PARAM_SIZE
	.align		4
.L_17:
        /*0064*/ 	.byte	0x03, 0x19
        /*0066*/ 	.short	0x0018


	//----- nvinfo : EIATTR_PARAM_CBANK
	.align		4
        /*0068*/ 	.byte	0x04, 0x0a
        /*006a*/ 	.short	(.L_19 - .L_18)
	.align		4
.L_18:
        /*006c*/ 	.word	index@(.nv.constant0._Z15MatrixMulKernelPfS_ii)
        /*0070*/ 	.short	0x0380
        /*0072*/ 	.short	0x0018


	//----- nvinfo : EIATTR_SW_WAR
	.align		4
.L_19:
        /*0074*/ 	.byte	0x04, 0x36
        /*0076*/ 	.short	(.L_21 - .L_20)
.L_20:
        /*0078*/ 	.word	0x00000008
.L_21:


//--------------------- .nv.callgraph             --------------------------
	.section	.nv.callgraph,"",@"SHT_CUDA_CALLGRAPH"
	.align	4
	.sectionentsize	8
	.align		4
        /*0000*/ 	.word	0x00000000
	.align		4
        /*0004*/ 	.word	0xffffffff
	.align		4
        /*0008*/ 	.word	0x00000000
	.align		4
        /*000c*/ 	.word	0xfffffffe
	.align		4
        /*0010*/ 	.word	0x00000000
	.align		4
        /*0014*/ 	.word	0xfffffffd
	.align		4
        /*0018*/ 	.word	0x00000000
	.align		4
        /*001c*/ 	.word	0xfffffffc


//--------------------- .text._Z15MatrixMulKernelPfS_ii --------------------------
	.section	.text._Z15MatrixMulKernelPfS_ii,"ax",@progbits
	.align	128
        .global         _Z15MatrixMulKernelPfS_ii
        .type           _Z15MatrixMulKernelPfS_ii,@function
        .size           _Z15MatrixMulKernelPfS_ii,(.L_x_4 - _Z15MatrixMulKernelPfS_ii)
        .other          _Z15MatrixMulKernelPfS_ii,@"STO_CUDA_ENTRY STV_DEFAULT"
_Z15MatrixMulKernelPfS_ii:
.text._Z15MatrixMulKernelPfS_ii:
[----:B------:R-:W-:Y:S01]  /*0000*/  LDC R1, c[0x0][0x37c] ;  /* 0x0000df00ff017b82 */ /* 0x000fe20000000800 */
[----:B------:R-:W0:Y:S01]  /*0010*/  S2R R16, SR_CTAID.Y ;  /* 0x0000000000107919 */ /* 0x000e220000002600 */
[----:B------:R-:W1:Y:S01]  /*0020*/  LDCU.64 UR10, c[0x0][0x390] ;  /* 0x00007200ff0a77ac */ /* 0x000e620008000a00 */
[----:B------:R-:W-:Y:S01]  /*0030*/  HFMA2 R23, -RZ, RZ, 0, 0 ;  /* 0x00000000ff177431 */ /* 0x000fe200000001ff */
[----:B------:R-:W-:Y:S01]  /*0040*/  MOV R25, RZ ;  /* 0x000000ff00197202 */ /* 0x000fe20000000f00 */
[----:B------:R-:W0:Y:S01]  /*0050*/  S2R R9, SR_TID.Y ;  /* 0x0000000000097919 */ /* 0x000e220000002200 */
[----:B------:R-:W2:Y:S01]  /*0060*/  LDCU.64 UR8, c[0x0][0x358] ;  /* 0x00006b00ff0877ac */ /* 0x000ea20008000a00 */
[----:B------:R-:W3:Y:S01]  /*0070*/  S2R R22, SR_CTAID.X ;  /* 0x0000000000167919 */ /* 0x000ee20000002500 */
[----:B------:R-:W3:Y:S01]  /*0080*/  S2R R13, SR_TID.X ;  /* 0x00000000000d7919 */ /* 0x000ee20000002100 */
[----:B-1----:R-:W-:Y:S02]  /*0090*/  MOV R3, UR10 ;  /* 0x0000000a00037c02 */ /* 0x002fe40008000f00 */
[----:B0-----:R-:W-:-:S04]  /*00a0*/  LEA R2, R16, R9, 0x4 ;  /* 0x0000000910027211 */ /* 0x001fc800078e20ff */
[----:B------:R-:W-:Y:S02]  /*00b0*/  ISETP.GE.AND P0, PT, R2, R3, PT ;  /* 0x000000030200720c */ /* 0x000fe40003f06270 */
[----:B---3--:R-:W-:Y:S02]  /*00c0*/  LEA R0, R22, R13, 0x4 ;  /* 0x0000000d16007211 */ /* 0x008fe400078e20ff */
[----:B------:R-:W-:Y:S02]  /*00d0*/  ISETP.GE.OR P2, PT, R9, UR11, P0 ;  /* 0x0000000b09007c0c */ /* 0x000fe40008746670 */
[----:B------:R-:W-:-:S04]  /*00e0*/  ISETP.GE.AND P1, PT, R0, R3, PT ;  /* 0x000000030000720c */ /* 0x000fc80003f26270 */
[----:B------:R-:W-:-:S07]  /*00f0*/  ISETP.GE.OR P1, PT, R13, UR11, P1 ;  /* 0x0000000b0d007c0c */ /* 0x000fce0008f26670 */
[----:B------:R-:W0:Y:S01]  /*0100*/  @!P2 LDC.64 R4, c[0x0][0x380] ;  /* 0x0000e000ff04ab82 */ /* 0x000e220000000a00 */
[----:B------:R-:W-:-:S05]  /*0110*/  @!P2 IMAD R11, R9, R3, R0 ;  /* 0x00000003090ba224 */ /* 0x000fca00078e0200 */
[----:B------:R-:W-:Y:S02]  /*0120*/  @!P1 IMAD R15, R13, R3, R2 ;  /* 0x000000030d0f9224 */ /* 0x000fe400078e0202 */
[----:B------:R-:W1:Y:S01]  /*0130*/  @!P1 LDC.64 R6, c[0x0][0x380] ;  /* 0x0000e000ff069b82 */ /* 0x000e620000000a00 */
[----:B0-----:R-:W-:-:S05]  /*0140*/  @!P2 IMAD.WIDE.U32 R4, R11, 0x4, R4 ;  /* 0x000000040b04a825 */ /* 0x001fca00078e0004 */
[----:B--2---:R0:W5:Y:S01]  /*0150*/  @!P2 LDG.E R23, desc[UR8][R4.64] ;  /* 0x000000080417a981 */ /* 0x004162000c1e1900 */
[----:B-1----:R-:W-:-:S05]  /*0160*/  @!P1 IMAD.WIDE.U32 R6, R15, 0x4, R6 ;  /* 0x000000040f069825 */ /* 0x002fca00078e0006 */
[----:B------:R0:W5:Y:S01]  /*0170*/  @!P1 LDG.E R25, desc[UR8][R6.64] ;  /* 0x0000000806199981 */ /* 0x000162000c1e1900 */
[----:B------:R-:W-:Y:S01]  /*0180*/  UISETP.GE.AND UP0, UPT, UR11, 0x1, UPT ;  /* 0x000000010b00788c */ /* 0x000fe2000bf06270 */
[----:B------:R-:W-:-:S08]  /*0190*/  HFMA2 R11, -RZ, RZ, 0, 0 ;  /* 0x00000000ff0b7431 */ /* 0x000fd000000001ff */
[----:B0-----:R-:W-:Y:S05]  /*01a0*/  BRA.U !UP0, `(.L_x_0) ;  /* 0x0000000d08847547 */ /* 0x001fea000b800000 */
[----:B------:R-:W0:Y:S01]  /*01b0*/  S2UR UR7, SR_CgaCtaId ;  /* 0x00000000000779c3 */ /* 0x000e220000008800 */
[----:B------:R-:W-:Y:S01]  /*01c0*/  UMOV UR4, 0x400 ;  /* 0x0000040000047882 */ /* 0x000fe20000000000 */
[----:B------:R-:W-:Y:S01]  /*01d0*/  UISETP.GE.U32.AND UP1, UPT, UR11, 0x11, UPT ;  /* 0x000000110b00788c */ /* 0x000fe2000bf26070 */
[----:B------:R-:W-:Y:S01]  /*01e0*/  MOV R11, RZ ;  /* 0x000000ff000b7202 */ /* 0x000fe20000000f00 */
[----:B------:R-:W-:Y:S02]  /*01f0*/  UIADD3 UR6, UPT, UPT, UR4, 0x400, URZ ;  /* 0x0000040004067890 */ /* 0x000fe4000fffe0ff */
[----:B0-----:R-:W-:Y:S02]  /*0200*/  ULEA UR5, UR7, UR4, 0x18 ;  /* 0x0000000407057291 */ /* 0x001fe4000f8ec0ff */
[----:B------:R-:W-:Y:S02]  /*0210*/  ULEA UR6, UR7, UR6, 0x18 ;  /* 0x0000000607067291 */ /* 0x000fe4000f8ec0ff */
[----:B------:R-:W-:-:S02]  /*0220*/  UIADD3 UR4, UPT, UPT, UR11, 0xf, URZ ;  /* 0x0000000f0b047890 */ /* 0x000fc4000fffe0ff */
[----:B------:R-:W-:Y:S02]  /*0230*/  LEA R6, R9, UR5, 0x6 ;  /* 0x0000000509067c11 */ /* 0x000fe4000f8e30ff */
[C---:B------:R-:W-:Y:S01]  /*0240*/  LEA R8, R13.reuse, UR6, 0x6 ;  /* 0x000000060d087c11 */ /* 0x040fe2000f8e30ff */
[----:B------:R-:W-:Y:S01]  /*0250*/  ULOP3.LUT UP0, URZ, UR4, 0x10, URZ, 0xc0, !UPT ;  /* 0x0000001004ff7892 */ /* 0x000fe2000f80c0ff */
[----:B------:R-:W-:Y:S01]  /*0260*/  LEA R4, R13, R6, 0x2 ;  /* 0x000000060d047211 */ /* 0x000fe200078e10ff */
[C---:B------:R-:W-:Y:S01]  /*0270*/  IMAD R5, R9.reuse, -0x3c, R6 ;  /* 0xffffffc409057824 */ /* 0x040fe200078e0206 */
[----:B------:R-:W-:Y:S01]  /*0280*/  LEA R6, R9, R8, 0x2 ;  /* 0x0000000809067211 */ /* 0x000fe200078e10ff */
[----:B------:R-:W-:Y:S01]  /*0290*/  IMAD R7, R13, -0x3c, R8 ;  /* 0xffffffc40d077824 */ /* 0x000fe200078e0208 */
[----:B------:R-:W-:Y:S06]  /*02a0*/  BRA.U !UP1, `(.L_x_1) ;  /* 0x0000000909707547 */ /* 0x000fec000b800000 */
[----:B------:R-:W0:Y:S01]  /*02b0*/  LDC R8, c[0x0][0x390] ;  /* 0x0000e400ff087b82 */ /* 0x000e220000000800 */
[C---:B------:R-:W-:Y:S01]  /*02c0*/  IADD3 R14, PT, PT, R13.reuse, 0x20, RZ ;  /* 0x000000200d0e7810 */ /* 0x040fe20007ffe0ff */
[----:B------:R-:W-:Y:S01]  /*02d0*/  USHF.R.U32.HI UR4, URZ, 0x4, UR4 ;  /* 0x00000004ff047899 */ /* 0x000fe20008011604 */
[----:B------:R-:W-:Y:S01]  /*02e0*/  IADD3 R10, PT, PT, R13, 0x10, RZ ;  /* 0x000000100d0a7810 */ /* 0x000fe20007ffe0ff */
[----:B------:R-:W1:Y:S01]  /*02f0*/  LDCU UR5, c[0x0][0x394] ;  /* 0x00007280ff0577ac */ /* 0x000e620008000800 */
[C---:B------:R-:W-:Y:S01]  /*0300*/  IADD3 R18, PT, PT, R9.reuse, 0x20, RZ ;  /* 0x0000002009127810 */ /* 0x040fe20007ffe0ff */
[-CC-:B------:R-:W-:Y:S01]  /*0310*/  IMAD R11, R14, R3.reuse, R9.reuse ;  /* 0x000000030e0b7224 */ /* 0x180fe200078e0209 */
[----:B------:R-:W-:Y:S01]  /*0320*/  IADD3 R12, PT, PT, R9, 0x10, RZ ;  /* 0x00000010090c7810 */ /* 0x000fe20007ffe0ff */
[-C--:B------:R-:W-:Y:S01]  /*0330*/  IMAD R9, R10, R3.reuse, R9 ;  /* 0x000000030a097224 */ /* 0x080fe200078e0209 */
[----:B------:R-:W-:Y:S01]  /*0340*/  ULOP3.LUT UR4, UR4, 0x7fffffe, URZ, 0xc0, !UPT ;  /* 0x07fffffe04047892 */ /* 0x000fe2000f8ec0ff */
[--C-:B------:R-:W-:Y:S01]  /*0350*/  IMAD R15, R18, R3, R13.reuse ;  /* 0x00000003120f7224 */ /* 0x100fe200078e020d */
[----:B------:R-:W-:Y:S01]  /*0360*/  LEA R14, R16, R11, 0x4 ;  /* 0x0000000b100e7211 */ /* 0x000fe200078e20ff */
[----:B------:R-:W-:Y:S01]  /*0370*/  IMAD R13, R12, R3, R13 ;  /* 0x000000030c0d7224 */ /* 0x000fe200078e020d */
[----:B------:R-:W-:Y:S01]  /*0380*/  LEA R16, R16, R9, 0x4 ;  /* 0x0000000910107211 */ /* 0x000fe200078e20ff */
[----:B------:R-:W-:Y:S01]  /*0390*/  UIADD3 UR4, UPT, UPT, -UR4, URZ, URZ ;  /* 0x000000ff04047290 */ /* 0x000fe2000fffe1ff */
[----:B------:R-:W-:-:S02]  /*03a0*/  LEA R9, R22, R15, 0x4 ;  /* 0x0000000f16097211 */ /* 0x000fc400078e20ff */
[----:B------:R-:W-:Y:S02]  /*03b0*/  LEA R22, R22, R13, 0x4 ;  /* 0x0000000d16167211 */ /* 0x000fe400078e20ff */
[----:B------:R-:W-:-:S07]  /*03c0*/  MOV R11, RZ ;  /* 0x000000ff000b7202 */ /* 0x000fce0000000f00 */
.L_x_2:
[----:B0-----:R-:W-:Y:S01]  /*03d0*/  MOV R3, R8 ;  /* 0x0000000800037202 */ /* 0x001fe20000000f00 */
[----:B-----5:R0:W-:Y:S01]  /*03e0*/  STS [R4], R23 ;  /* 0x0000001704007388 */ /* 0x0201e20000000800 */
[----:B-1----:R-:W-:Y:S01]  /*03f0*/  ISETP.GE.OR P0, PT, R12, UR5, P0 ;  /* 0x000000050c007c0c */ /* 0x002fe20008706670 */
[----:B------:R-:W-:Y:S01]  /*0400*/  HFMA2 R27, -RZ, RZ, 0, 0 ;  /* 0x00000000ff1b7431 */ /* 0x000fe200000001ff */
[----:B------:R-:W-:Y:S01]  /*0410*/  ISETP.GE.AND P1, PT, R0, R3, PT ;  /* 0x000000030000720c */ /* 0x000fe20003f26270 */
[----:B------:R-:W-:Y:S01]  /*0420*/  STS [R6], R25 ;  /* 0x0000001906007388 */ /* 0x000fe20000000800 */
[----:B------:R-:W-:Y:S02]  /*0430*/  BAR.SYNC.DEFER_BLOCKING 0x0 ;  /* 0x0000000000007b1d */ /* 0x000fe40000010000 */
[----:B------:R-:W-:-:S07]  /*0440*/  ISETP.GE.OR P2, PT, R10, UR5, P1 ;  /* 0x000000050a007c0c */ /* 0x000fce0008f46670 */
[----:B------:R-:W1:Y:S08]  /*0450*/  @!P0 LDC.64 R20, c[0x0][0x380] ;  /* 0x0000e000ff148b82 */ /* 0x000e700000000a00 */
[----:B------:R-:W2:Y:S01]  /*0460*/  @!P2 LDC.64 R18, c[0x0][0x380] ;  /* 0x0000e000ff12ab82 */ /* 0x000ea20000000a00 */
[----:B------:R-:W-:Y:S01]  /*0470*/  MOV R29, RZ ;  /* 0x000000ff001d7202 */ /* 0x000fe20000000f00 */
[----:B------:R-:W-:Y:S04]  /*0480*/  LDS R24, [R5] ;  /* 0x0000000005187984 */ /* 0x000fe80000000800 */
[----:B------:R-:W3:Y:S01]  /*0490*/  LDS R13, [R7] ;  /* 0x00000000070d7984 */ /* 0x000ee20000000800 */
[----:B-1----:R-:W-:-:S03]  /*04a0*/  @!P0 IMAD.WIDE R20, R22, 0x4, R20 ;  /* 0x0000000416148825 */ /* 0x002fc600078e0214 */
[----:B------:R-:W-:Y:S04]  /*04b0*/  LDS R26, [R5+0x40] ;  /* 0x00004000051a7984 */ /* 0x000fe80000000800 */
[----:B------:R1:W4:Y:S01]  /*04c0*/  @!P0 LDG.E R27, desc[UR8][R20.64] ;  /* 0x00000008141b8981 */ /* 0x000322000c1e1900 */
[----:B--2---:R-:W-:-:S03]  /*04d0*/  @!P2 IMAD.WIDE R18, R16, 0x4, R18 ;  /* 0x000000041012a825 */ /* 0x004fc600078e0212 */
[----:B------:R-:W2:Y:S04]  /*04e0*/  LDS R15, [R7+0x40] ;  /* 0x00004000070f7984 */ /* 0x000ea80000000800 */
[----:B------:R3:W4:Y:S01]  /*04f0*/  @!P2 LDG.E R29, desc[UR8][R18.64] ;  /* 0x00000008121da981 */ /* 0x000722000c1e1900 */
[----:B------:R-:W-:Y:S01]  /*0500*/  ISETP.GE.AND P0, PT, R2, R3, PT ;  /* 0x000000030200720c */ /* 0x000fe20003f06270 */
[----:B0-----:R-:W-:Y:S02]  /*0510*/  HFMA2 R23, -RZ, RZ, 0, 0 ;  /* 0x00000000ff177431 */ /* 0x001fe400000001ff */
[----:B------:R-:W-:Y:S04]  /*0520*/  LDS R28, [R5+0x80] ;  /* 0x00008000051c7984 */ /* 0x000fe80000000800 */
[----:B------:R-:W0:Y:S04]  /*0530*/  LDS R17, [R7+0x80] ;  /* 0x0000800007117984 */ /* 0x000e280000000800 */
[----:B-1----:R-:W-:Y:S04]  /*0540*/  LDS R20, [R5+0xc0] ;  /* 0x0000c00005147984 */ /* 0x002fe80000000800 */
[----:B---3--:R-:W-:Y:S01]  /*0550*/  LDS R18, [R5+0x100] ;  /* 0x0001000005127984 */ /* 0x008fe20000000800 */
[----:B------:R-:W-:-:S03]  /*0560*/  FFMA R13, R24, R13, R11 ;  /* 0x0000000d180d7223 */ /* 0x000fc6000000000b */
[----:B------:R-:W1:Y:S04]  /*0570*/  LDS R11, [R7+0xc0] ;  /* 0x0000c000070b7984 */ /* 0x000e680000000800 */
[----:B------:R-:W-:Y:S01]  /*0580*/  LDS R24, [R5+0x140] ;  /* 0x0001400005187984 */ /* 0x000fe20000000800 */
[----:B--2---:R-:W-:-:S03]  /*0590*/  FFMA R13, R26, R15, R13 ;  /* 0x0000000f1a0d7223 */ /* 0x004fc6000000000d */
[----:B------:R-:W2:Y:S04]  /*05a0*/  LDS R15, [R7+0x100] ;  /* 0x00010000070f7984 */ /* 0x000ea80000000800 */
[----:B------:R-:W-:Y:S01]  /*05b0*/  LDS R26, [R5+0x300] ;  /* 0x00030000051a7984 */ /* 0x000fe20000000800 */
[----:B0-----:R-:W-:-:S03]  /*05c0*/  FFMA R13, R28, R17, R13 ;  /* 0x000000111c0d7223 */ /* 0x001fc6000000000d */
[----:B------:R-:W0:Y:S04]  /*05d0*/  LDS R17, [R7+0x140] ;  /* 0x0001400007117984 */ /* 0x000e280000000800 */
[----:B------:R-:W-:Y:S01]  /*05e0*/  LDS R28, [R7+0x3c0] ;  /* 0x0003c000071c7984 */ /* 0x000fe20000000800 */
[----:B-1----:R-:W-:-:S03]  /*05f0*/  FFMA R11, R20, R11, R13 ;  /* 0x0000000b140b7223 */ /* 0x002fc6000000000d */
[----:B------:R-:W-:Y:S04]  /*0600*/  LDS R20, [R5+0x180] ;  /* 0x0001800005147984 */ /* 0x000fe80000000800 */
[----:B------:R-:W1:Y:S01]  /*0610*/  LDS R13, [R7+0x180] ;  /* 0x00018000070d7984 */ /* 0x000e620000000800 */
[----:B--2---:R-:W-:-:S03]  /*0620*/  FFMA R11, R18, R15, R11 ;  /* 0x0000000f120b7223 */ /* 0x004fc6000000000b */
[----:B------:R-:W-:Y:S04]  /*0630*/  LDS R18, [R5+0x1c0] ;  /* 0x0001c00005127984 */ /* 0x000fe80000000800 */
[----:B------:R-:W2:Y:S01]  /*0640*/  LDS R15, [R7+0x1c0] ;  /* 0x0001c000070f7984 */ /* 0x000ea20000000800 */
[----:B0-----:R-:W-:-:S03]  /*0650*/  FFMA R11, R24, R17, R11 ;  /* 0x00000011180b7223 */ /* 0x001fc6000000000b */
[----:B------:R-:W-:Y:S04]  /*0660*/  LDS R24, [R5+0x200] ;  /* 0x0002000005187984 */ /* 0x000fe80000000800 */
[----:B------:R-:W0:Y:S01]  /*0670*/  LDS R17, [R7+0x200] ;  /* 0x0002000007117984 */ /* 0x000e220000000800 */
        /* <DEDUP_REMOVED lines=9> */
[----:B-1----:R-:W-:Y:S01]  /*0710*/  FFMA R20, R20, R13, R15 ;  /* 0x0000000d14147223 */ /* 0x002fe2000000000f */
[----:B------:R-:W-:Y:S02]  /*0720*/  IADD3 R15, PT, PT, R12, 0x10, RZ ;  /* 0x000000100c0f7810 */ /* 0x000fe40007ffe0ff */
[----:B------:R-:W1:Y:S02]  /*0730*/  LDS R13, [R7+0x300] ;  /* 0x00030000070d7984 */ /* 0x000e640000000800 */
[----:B------:R-:W-:-:S02]  /*0740*/  ISETP.GE.OR P2, PT, R15, UR5, P0 ;  /* 0x000000050f007c0c */ /* 0x000fc40008746670 */
[----:B------:R-:W-:-:S04]  /*0750*/  IADD3 R15, PT, PT, R10, 0x10, RZ ;  /* 0x000000100a0f7810 */ /* 0x000fc80007ffe0ff */
[----:B------:R-:W-:Y:S01]  /*0760*/  ISETP.GE.OR P1, PT, R15, UR5, P1 ;  /* 0x000000050f007c0c */ /* 0x000fe20008f26670 */
[----:B--2---:R-:W-:Y:S01]  /*0770*/  FFMA R11, R11, R18, R20 ;  /* 0x000000120b0b7223 */ /* 0x004fe20000000014 */
[----:B------:R-:W-:Y:S05]  /*0780*/  LDS R15, [R5+0x380] ;  /* 0x00038000050f7984 */ /* 0x000fea0000000800 */
[----:B------:R-:W2:Y:S01]  /*0790*/  @!P2 LDC.64 R20, c[0x0][0x380] ;  /* 0x0000e000ff14ab82 */ /* 0x000ea20000000a00 */
[----:B0-----:R-:W-:Y:S02]  /*07a0*/  FFMA R11, R24, R17, R11 ;  /* 0x00000011180b7223 */ /* 0x001fe4000000000b */
[----:B------:R-:W-:Y:S05]  /*07b0*/  LDS R24, [R5+0x340] ;  /* 0x0003400005187984 */ /* 0x000fea0000000800 */
[----:B------:R-:W0:Y:S01]  /*07c0*/  @!P1 LDC.64 R18, c[0x0][0x380] ;  /* 0x0000e000ff129b82 */ /* 0x000e220000000a00 */
[----:B------:R-:W-:Y:S01]  /*07d0*/  LDS R17, [R5+0x3c0] ;  /* 0x0003c00005117984 */ /* 0x000fe20000000800 */
[----:B-1----:R-:W-:Y:S01]  /*07e0*/  FFMA R11, R26, R13, R11 ;  /* 0x0000000d1a0b7223 */ /* 0x002fe2000000000b */
[----:B--2---:R-:W-:-:S02]  /*07f0*/  @!P2 IMAD.WIDE R20, R9, 0x4, R20 ;  /* 0x000000040914a825 */ /* 0x004fc400078e0214 */
[----:B------:R-:W1:Y:S04]  /*0800*/  LDS R13, [R7+0x340] ;  /* 0x00034000070d7984 */ /* 0x000e680000000800 */
[----:B------:R-:W2:Y:S01]  /*0810*/  LDS R26, [R7+0x380] ;  /* 0x00038000071a7984 */ /* 0x000ea20000000800 */
[----:B------:R-:W-:Y:S01]  /*0820*/  BAR.SYNC.DEFER_BLOCKING 0x0 ;  /* 0x0000000000007b1d */ /* 0x000fe20000010000 */
[----:B-1----:R-:W-:-:S05]  /*0830*/  FFMA R24, R24, R13, R11 ;  /* 0x0000000d18187223 */ /* 0x002fca000000000b */
[----:B----4-:R-:W-:Y:S04]  /*0840*/  STS [R4], R27 ;  /* 0x0000001b04007388 */ /* 0x010fe80000000800 */
[----:B------:R-:W-:Y:S01]  /*0850*/  STS [R6], R29 ;  /* 0x0000001d06007388 */ /* 0x000fe20000000800 */
[----:B------:R-:W-:Y:S06]  /*0860*/  BAR.SYNC.DEFER_BLOCKING 0x0 ;  /* 0x0000000000007b1d */ /* 0x000fec0000010000 */
[----:B------:R-:W-:Y:S04]  /*0870*/  LDS R11, [R5] ;  /* 0x00000000050b7984 */ /* 0x000fe80000000800 */
[----:B------:R-:W1:Y:S01]  /*0880*/  LDS R13, [R7] ;  /* 0x00000000070d7984 */ /* 0x000e620000000800 */
[----:B--2---:R-:W-:Y:S01]  /*0890*/  FFMA R24, R15, R26, R24 ;  /* 0x0000001a0f187223 */ /* 0x004fe20000000018 */
[----:B------:R-:W-:-:S02]  /*08a0*/  MOV R25, RZ ;  /* 0x000000ff00197202 */ /* 0x000fc40000000f00 */
[----:B------:R-:W-:Y:S01]  /*08b0*/  LDS R26, [R5+0x40] ;  /* 0x00004000051a7984 */ /* 0x000fe20000000800 */
[----:B0-----:R-:W-:-:S03]  /*08c0*/  @!P1 IMAD.WIDE R18, R14, 0x4, R18 ;  /* 0x000000040e129825 */ /* 0x001fc600078e0212 */
[----:B------:R-:W0:Y:S01]  /*08d0*/  LDS R15, [R7+0x40] ;  /* 0x00004000070f7984 */ /* 0x000e220000000800 */
[----:B------:R-:W-:-:S03]  /*08e0*/  FFMA R24, R17, R28, R24 ;  /* 0x0000001c11187223 */ /* 0x000fc60000000018 */
[----:B------:R2:W5:Y:S04]  /*08f0*/  @!P2 LDG.E R23, desc[UR8][R20.64] ;  /* 0x000000081417a981 */ /* 0x000568000c1e1900 */
[----:B------:R-:W-:Y:S04]  /*0900*/  LDS R17, [R7+0x80] ;  /* 0x0000800007117984 */ /* 0x000fe80000000800 */
[----:B------:R3:W5:Y:S01]  /*0910*/  @!P1 LDG.E R25, desc[UR8][R18.64] ;  /* 0x0000000812199981 */ /* 0x000762000c1e1900 */
[----:B------:R-:W-:Y:S01]  /*0920*/  UIADD3 UR4, UPT, UPT, UR4, 0x2, URZ ;  /* 0x0000000204047890 */ /* 0x000fe2000fffe0ff */
[----:B------:R-:W-:-:S02]  /*0930*/  IADD3 R12, PT, PT, R12, 0x20, RZ ;  /* 0x000000200c0c7810 */ /* 0x000fc40007ffe0ff */
[----:B--2---:R-:W2:Y:S01]  /*0940*/  LDS R20, [R5+0x80] ;  /* 0x0000800005147984 */ /* 0x004ea20000000800 */
[----:B------:R-:W-:Y:S01]  /*0950*/  UISETP.NE.AND UP1, UPT, UR4, URZ, UPT ;  /* 0x000000ff0400728c */ /* 0x000fe2000bf25270 */
[----:B------:R-:W-:Y:S02]  /*0960*/  IADD3 R10, PT, PT, R10, 0x20, RZ ;  /* 0x000000200a0a7810 */ /* 0x000fe40007ffe0ff */
[C---:B------:R-:W-:Y:S01]  /*0970*/  LEA R22, R3.reuse, R22, 0x5 ;  /* 0x0000001603167211 */ /* 0x040fe200078e28ff */
[----:B---3--:R-:W-:Y:S01]  /*0980*/  LDS R18, [R5+0xc0] ;  /* 0x0000c00005127984 */ /* 0x008fe20000000800 */
[C---:B------:R-:W-:Y:S02]  /*0990*/  LEA R16, R3.reuse, R16, 0x5 ;  /* 0x0000001003107211 */ /* 0x040fe400078e28ff */
[C---:B------:R-:W-:Y:S02]  /*09a0*/  LEA R9, R3.reuse, R9, 0x5 ;  /* 0x0000000903097211 */ /* 0x040fe400078e28ff */
[----:B------:R-:W-:Y:S01]  /*09b0*/  LEA R14, R3, R14, 0x5 ;  /* 0x0000000e030e7211 */ /* 0x000fe200078e28ff */
[----:B-1----:R-:W-:-:S02]  /*09c0*/  FFMA R11, R11, R13, R24 ;  /* 0x0000000d0b0b7223 */ /* 0x002fc40000000018 */
[----:B------:R-:W1:Y:S04]  /*09d0*/  LDS R13, [R7+0xc0] ;  /* 0x0000c000070d7984 */ /* 0x000e680000000800 */
[----:B------:R-:W-:Y:S01]  /*09e0*/  LDS R24, [R5+0x100] ;  /* 0x0001000005187984 */ /* 0x000fe20000000800 */
[----:B0-----:R-:W-:-:S03]  /*09f0*/  FFMA R11, R26, R15, R11 ;  /* 0x0000000f1a0b7223 */ /* 0x001fc6000000000b */
[----:B------:R-:W0:Y:S01]  /*0a00*/  LDS R15, [R7+0x100] ;  /* 0x00010000070f7984 */ /* 0x000e220000000800 */
[----:B--2---:R-:W-:-:S03]  /*0a10*/  FFMA R11, R20, R17, R11 ;  /* 0x00000011140b7223 */ /* 0x004fc6000000000b */
[----:B------:R-:W-:Y:S04]  /*0a20*/  LDS R20, [R5+0x140] ;  /* 0x0001400005147984 */ /* 0x000fe80000000800 */
[----:B------:R-:W2:Y:S01]  /*0a30*/  LDS R17, [R7+0x140] ;  /* 0x0001400007117984 */ /* 0x000ea20000000800 */
[----:B-1----:R-:W-:-:S03]  /*0a40*/  FFMA R11, R18, R13, R11 ;  /* 0x0000000d120b7223 */ /* 0x002fc6000000000b */
[----:B------:R-:W-:Y:S04]  /*0a50*/  LDS R18, [R5+0x180] ;  /* 0x0001800005127984 */ /* 0x000fe80000000800 */
[----:B------:R-:W1:Y:S01]  /*0a60*/  LDS R13, [R7+0x180] ;  /* 0x00018000070d7984 */ /* 0x000e620000000800 */
[----:B0-----:R-:W-:-:S03]  /*0a70*/  FFMA R11, R24, R15, R11 ;  /* 0x0000000f180b7223 */ /* 0x001fc6000000000b */
[----:B------:R-:W-:Y:S04]  /*0a80*/  LDS R24, [R5+0x1c0] ;  /* 0x0001c00005187984 */ /* 0x000fe80000000800 */
        /* <DEDUP_REMOVED lines=25> */
[----:B0-----:R-:W-:-:S04]  /*0c20*/  FFMA R11, R24, R15, R11 ;  /* 0x0000000f180b7223 */ /* 0x001fc8000000000b */
[----:B--2---:R-:W-:-:S04]  /*0c30*/  FFMA R11, R20, R17, R11 ;  /* 0x00000011140b7223 */ /* 0x004fc8000000000b */
[----:B-1----:R-:W-:Y:S01]  /*0c40*/  FFMA R11, R18, R13, R11 ;  /* 0x0000000d120b7223 */ /* 0x002fe2000000000b */
[----:B------:R-:W-:Y:S06]  /*0c50*/  BAR.SYNC.DEFER_BLOCKING 0x0 ;  /* 0x0000000000007b1d */ /* 0x000fec0000010000 */
[----:B------:R-:W-:Y:S05]  /*0c60*/  BRA.U UP1, `(.L_x_2) ;  /* 0xfffffff501d87547 */ /* 0x000fea000b83ffff */
.L_x_1:
[----:B------:R-:W-:Y:S05]  /*0c70*/  BRA.U !UP0, `(.L_x_0) ;  /* 0x0000000108d07547 */ /* 0x000fea000b800000 */
[----:B-----5:R-:W-:Y:S04]  /*0c80*/  STS [R4], R23 ;  /* 0x0000001704007388 */ /* 0x020fe80000000800 */
[----:B------:R-:W-:Y:S01]  /*0c90*/  STS [R6], R25 ;  /* 0x0000001906007388 */ /* 0x000fe20000000800 */
[----:B------:R-:W-:Y:S06]  /*0ca0*/  BAR.SYNC.DEFER_BLOCKING 0x0 ;  /* 0x0000000000007b1d */ /* 0x000fec0000010000 */
[----:B------:R-:W-:Y:S04]  /*0cb0*/  LDS R12, [R5] ;  /* 0x00000000050c7984 */ /* 0x000fe80000000800 */
[----:B------:R-:W0:Y:S04]  /*0cc0*/  LDS R14, [R7] ;  /* 0x00000000070e7984 */ /* 0x000e280000000800 */
[----:B------:R-:W-:Y:S04]  /*0cd0*/  LDS R29, [R5+0x40] ;  /* 0x00004000051d7984 */ /* 0x000fe80000000800 */
[----:B------:R-:W1:Y:S04]  /*0ce0*/  LDS R22, [R7+0x40] ;  /* 0x0000400007167984 */ /* 0x000e680000000800 */
[----:B------:R-:W-:Y:S04]  /*0cf0*/  LDS R21, [R5+0x80] ;  /* 0x0000800005157984 */ /* 0x000fe80000000800 */
[----:B------:R-:W2:Y:S04]  /*0d00*/  LDS R16, [R7+0x80] ;  /* 0x0000800007107984 */ /* 0x000ea80000000800 */
[----:B------:R-:W-:Y:S04]  /*0d10*/  LDS R20, [R5+0xc0] ;  /* 0x0000c00005147984 */ /* 0x000fe80000000800 */
[----:B------:R-:W3:Y:S04]  /*0d20*/  LDS R27, [R7+0xc0] ;  /* 0x0000c000071b7984 */ /* 0x000ee80000000800 */
[----:B------:R-:W-:Y:S04]  /*0d30*/  LDS R18, [R5+0x100] ;  /* 0x0001000005127984 */ /* 0x000fe80000000800 */
[----:B------:R-:W4:Y:S04]  /*0d40*/  LDS R23, [R7+0x100] ;  /* 0x0001000007177984 */ /* 0x000f280000000800 */
[----:B------:R-:W-:Y:S04]  /*0d50*/  LDS R10, [R5+0x140] ;  /* 0x00014000050a7984 */ /* 0x000fe80000000800 */
[----:B------:R-:W4:Y:S01]  /*0d60*/  LDS R17, [R7+0x140] ;  /* 0x0001400007117984 */ /* 0x000f220000000800 */
        /* <DEDUP_REMOVED lines=9> */
[----:B---3--:R-:W-:-:S03]  /*0e00*/  FFMA R27, R20, R27, R25 ;  /* 0x0000001b141b7223 */ /* 0x008fc60000000019 */
[----:B------:R-:W-:Y:S04]  /*0e10*/  LDS R14, [R5+0x240] ;  /* 0x00024000050e7984 */ /* 0x000fe80000000800 */
[----:B------:R-:W3:Y:S01]  /*0e20*/  LDS R19, [R7+0x240] ;  /* 0x0002400007137984 */ /* 0x000ee20000000800 */
[----:B----4-:R-:W-:-:S03]  /*0e30*/  FFMA R27, R18, R23, R27 ;  /* 0x00000017121b7223 */ /* 0x010fc6000000001b */
[----:B------:R-:W-:Y:S04]  /*0e40*/  LDS R11, [R5+0x280] ;  /* 0x00028000050b7984 */ /* 0x000fe80000000800 */
[----:B------:R-:W4:Y:S01]  /*0e50*/  LDS R12, [R7+0x280] ;  /* 0x00028000070c7984 */ /* 0x000f220000000800 */
[----:B------:R-:W-:-:S03]  /*0e60*/  FFMA R29, R10, R17, R27 ;  /* 0x000000110a1d7223 */ /* 0x000fc6000000001b */
        /* <DEDUP_REMOVED lines=14> */
[----:B----4-:R-:W-:-:S04]  /*0f50*/  FFMA R11, R11, R12, R14 ;  /* 0x0000000c0b0b7223 */ /* 0x010fc8000000000e */
[----:B------:R-:W-:-:S04]  /*0f60*/  FFMA R11, R16, R21, R11 ;  /* 0x00000015100b7223 */ /* 0x000fc8000000000b */
[----:B0-----:R-:W-:-:S04]  /*0f70*/  FFMA R11, R20, R25, R11 ;  /* 0x00000019140b7223 */ /* 0x001fc8000000000b */
[----:B-1----:R-:W-:-:S04]  /*0f80*/  FFMA R11, R18, R23, R11 ;  /* 0x00000017120b7223 */ /* 0x002fc8000000000b */
[----:B--2---:R-:W-:-:S04]  /*0f90*/  FFMA R11, R10, R17, R11 ;  /* 0x000000110a0b7223 */ /* 0x004fc8000000000b */
[----:B---3--:R-:W-:Y:S01]  /*0fa0*/  FFMA R11, R22, R27, R11 ;  /* 0x0000001b160b7223 */ /* 0x008fe2000000000b */
[----:B------:R-:W-:Y:S06]  /*0fb0*/  BAR.SYNC.DEFER_BLOCKING 0x0 ;  /* 0x0000000000007b1d */ /* 0x000fec0000010000 */
.L_x_0:
[----:B------:R-:W0:Y:S01]  /*0fc0*/  LDC.64 R4, c[0x0][0x388] ;  /* 0x0000e200ff047b82 */ /* 0x000e220000000a00 */
[----:B------:R-:W-:-:S04]  /*0fd0*/  IMAD R3, R2, R3, R0 ;  /* 0x0000000302037224 */ /* 0x000fc800078e0200 */
[----:B0-----:R-:W-:-:S05]  /*0fe0*/  IMAD.WIDE R2, R3, 0x4, R4 ;  /* 0x0000000403027825 */ /* 0x001fca00078e0204 */
[----:B------:R-:W-:Y:S01]  /*0ff0*/  STG.E desc[UR8][R2.64], R11 ;  /* 0x0000000b02007986 */ /* 0x000fe2000c101908 */
[----:B------:R-:W-:Y:S05]  /*1000*/  EXIT ;  /* 0x000000000000794d */ /* 0x000fea0003800000 */
.L_x_3:
[----:B------:R-:W-:-:S00]  /*1010*/  BRA `(.L_x_3) ;  /* 0xfffffffc00fc7947 */ /* 0x000fc0000383ffff */
[----:B------:R-:W-:-:S00]  /*1020*/  NOP ;  /* 0x0000000000007918 */ /* 0x000fc00000000000 */
        /* <DEDUP_REMOVED lines=13> */
.L_x_4:


//--------------------- .nv.shared._Z15MatrixMulKernelPfS_ii --------------------------
	.section	.nv.shared._Z15MatrixMulKernelPfS_ii,"aw",@nobits
	.sectionflags	@""
	.align	4
.nv.shared._Z15MatrixMulKernelPfS_ii:
	.zero		3072


//--------------------- .nv.shared.reserved.0     --------------------------
	.section	.nv.shared.reserved.0,"aw",@nobits
	.weak		__nv_reservedSMEM_offset_0_alias
	.size		__nv_reservedSMEM_offset_0_alias, 0, 64
	.other		__nv_reservedSMEM_offset_0_alias,@"STO_CUDA_RESERVED_SHARED STV_DEFAULT"
__nv_reservedSMEM_offset_0_alias:
	.zero		0
	.zero		64


//--------------------- .nv.constant0._Z15MatrixMulKernelPfS_ii --------------------------
	.section	.nv.constant0._Z15MatrixMulKernelPfS_ii,"a",@progbits
	.sectionflags	@""
	.align	4
.nv.constant0._Z15MatrixMulKernelPfS_ii:
	.zero		920


//--------------------- SYMBOLS --------------------------

	.type		.nv.reservedSmem.offset0,@object
	.size		.nv.reservedSmem.offset0,0x4
	.type		.nv.reservedSmem.cap,@object
	.size		.nv.reservedSmem.cap,0x4
